	.headerflags	@"EF_CUDA_TEXMODE_UNIFIED EF_CUDA_64BIT_ADDRESS EF_CUDA_ACCELERATORS EF_CUDA_SM90 EF_CUDA_VIRTUAL_SM(EF_CUDA_SM90)"
	.elftype	@"ET_EXEC"


//--------------------- .nv.info                  --------------------------
	.section	.nv.info,"",@"SHT_CUDA_INFO"
	.align	4


	//----- nvinfo : EIATTR_REGCOUNT
	.align		4
        /*0000*/ 	.byte	0x04, 0x2f
        /*0002*/ 	.short	(.L_3 - .L_2)
	.align		4
.L_2:
        /*0004*/ 	.word	index@(triton_poi_fused__native_batch_norm_legit_no_training_hardtanh_0)
        /*0008*/ 	.word	0x00000012


	//----- nvinfo : EIATTR_MIN_STACK_SIZE
	.align		4
.L_3:
        /*000c*/ 	.byte	0x04, 0x12
        /*000e*/ 	.short	(.L_5 - .L_4)
	.align		4
.L_4:
        /*0010*/ 	.word	index@(triton_poi_fused__native_batch_norm_legit_no_training_hardtanh_0)
        /*0014*/ 	.word	0x00000000


	//----- nvinfo : EIATTR_FRAME_SIZE
	.align		4
.L_5:
        /*0018*/ 	.byte	0x04, 0x11
        /*001a*/ 	.short	(.L_7 - .L_6)
	.align		4
.L_6:
        /*001c*/ 	.word	index@(triton_poi_fused__native_batch_norm_legit_no_training_hardtanh_0)
        /*0020*/ 	.word	0x00000000


	//----- nvinfo : EIATTR_MIN_STACK_SIZE
	.align		4
.L_7:
        /*0024*/ 	.byte	0x04, 0x12
        /*0026*/ 	.short	(.L_9 - .L_8)
	.align		4
.L_8:
        /*0028*/ 	.word	index@(triton_poi_fused__native_batch_norm_legit_no_training_hardtanh_0)
        /*002c*/ 	.word	0x00000000
.L_9:


//--------------------- .nv.info.triton_poi_fused__native_batch_norm_legit_no_training_hardtanh_0 --------------------------
	.section	.nv.info.triton_poi_fused__native_batch_norm_legit_no_training_hardtanh_0,"",@"SHT_CUDA_INFO"
	.sectionflags	@""
	.align	4


	//----- nvinfo : EIATTR_CUDA_API_VERSION
	.align		4
        /*0000*/ 	.byte	0x04, 0x37
        /*0002*/ 	.short	(.L_11 - .L_10)
.L_10:
        /*0004*/ 	.word	0x0000007c


	//----- nvinfo : EIATTR_KPARAM_INFO
	.align		4
.L_11:
        /*0008*/ 	.byte	0x04, 0x17
        /*000a*/ 	.short	(.L_13 - .L_12)
.L_12:
        /*000c*/ 	.word	0x00000000
        /*0010*/ 	.short	0x0006
        /*0012*/ 	.short	0x0030
        /*0014*/ 	.byte	0x00, 0xf0, 0x11, 0x00


	//----- nvinfo : EIATTR_KPARAM_INFO
	.align		4
.L_13:
        /*0018*/ 	.byte	0x04, 0x17
        /*001a*/ 	.short	(.L_15 - .L_14)
.L_14:
        /*001c*/ 	.word	0x00000000
        /*0020*/ 	.short	0x0005
        /*0022*/ 	.short	0x0028
        /*0024*/ 	.byte	0x00, 0xf4, 0x21, 0x00


	//----- nvinfo : EIATTR_KPARAM_INFO
	.align		4
.L_15:
        /*0028*/ 	.byte	0x04, 0x17
        /*002a*/ 	.short	(.L_17 - .L_16)
.L_16:
        /*002c*/ 	.word	0x00000000
        /*0030*/ 	.short	0x0004
        /*0032*/ 	.short	0x0020
        /*0034*/ 	.byte	0x00, 0xf4, 0x21, 0x00


	//----- nvinfo : EIATTR_KPARAM_INFO
	.align		4
.L_17:
        /*0038*/ 	.byte	0x04, 0x17
        /*003a*/ 	.short	(.L_19 - .L_18)
.L_18:
        /*003c*/ 	.word	0x00000000
        /*0040*/ 	.short	0x0003
        /*0042*/ 	.short	0x0018
        /*0044*/ 	.byte	0x00, 0xf4, 0x21, 0x00


	//----- nvinfo : EIATTR_KPARAM_INFO
	.align		4
.L_19:
        /*0048*/ 	.byte	0x04, 0x17
        /*004a*/ 	.short	(.L_21 - .L_20)
.L_20:
        /*004c*/ 	.word	0x00000000
        /*0050*/ 	.short	0x0002
        /*0052*/ 	.short	0x0010
        /*0054*/ 	.byte	0x00, 0xf4, 0x21, 0x00


	//----- nvinfo : EIATTR_KPARAM_INFO
	.align		4
.L_21:
        /*0058*/ 	.byte	0x04, 0x17
        /*005a*/ 	.short	(.L_23 - .L_22)
.L_22:
        /*005c*/ 	.word	0x00000000
        /*0060*/ 	.short	0x0001
        /*0062*/ 	.short	0x0008
        /*0064*/ 	.byte	0x00, 0xf4, 0x21, 0x00


	//----- nvinfo : EIATTR_KPARAM_INFO
	.align		4
.L_23:
        /*0068*/ 	.byte	0x04, 0x17
        /*006a*/ 	.short	(.L_25 - .L_24)
.L_24:
        /*006c*/ 	.word	0x00000000
        /*0070*/ 	.short	0x0000
        /*0072*/ 	.short	0x0000
        /*0074*/ 	.byte	0x00, 0xf4, 0x21, 0x00


	//----- nvinfo : EIATTR_SPARSE_MMA_MASK
	.align		4
.L_25:
        /*0078*/ 	.byte	0x03, 0x50
        /*007a*/ 	.short	0x0000


	//----- nvinfo : EIATTR_MAXREG_COUNT
	.align		4
        /*007c*/ 	.byte	0x03, 0x1b
        /*007e*/ 	.short	0x00ff


	//----- nvinfo : EIATTR_EXIT_INSTR_OFFSETS
	.align		4
        /*0080*/ 	.byte	0x04, 0x1c
        /*0082*/ 	.short	(.L_27 - .L_26)


	//   ....[0]....
.L_26:
        /*0084*/ 	.word	0x00000350


	//   ....[1]....
        /*0088*/ 	.word	0x00000370


	//----- nvinfo : EIATTR_REQNTID
	.align		4
.L_27:
        /*008c*/ 	.byte	0x04, 0x10
        /*008e*/ 	.short	(.L_29 - .L_28)
.L_28:
        /*0090*/ 	.word	0x00000080
        /*0094*/ 	.word	0x00000001
        /*0098*/ 	.word	0x00000001


	//----- nvinfo : EIATTR_CBANK_PARAM_SIZE
	.align		4
.L_29:
        /*009c*/ 	.byte	0x03, 0x19
        /*009e*/ 	.short	0x0034


	//----- nvinfo : EIATTR_PARAM_CBANK
	.align		4
        /*00a0*/ 	.byte	0x04, 0x0a
        /*00a2*/ 	.short	(.L_31 - .L_30)
	.align		4
.L_30:
        /*00a4*/ 	.word	index@(.nv.constant0.triton_poi_fused__native_batch_norm_legit_no_training_hardtanh_0)
        /*00a8*/ 	.short	0x0210
        /*00aa*/ 	.short	0x0034


	//----- nvinfo : EIATTR_SW_WAR
	.align		4
.L_31:
        /*00ac*/ 	.byte	0x04, 0x36
        /*00ae*/ 	.short	(.L_33 - .L_32)
.L_32:
        /*00b0*/ 	.word	0x00000008
.L_33:


//--------------------- .nv.callgraph             --------------------------
	.section	.nv.callgraph,"",@"SHT_CUDA_CALLGRAPH"
	.align	4
	.sectionentsize	8
	.align		4
        /*0000*/ 	.word	0x00000000
	.align		4
        /*0004*/ 	.word	0xffffffff
	.align		4
        /*0008*/ 	.word	0x00000000
	.align		4
        /*000c*/ 	.word	0xfffffffe
	.align		4
        /*0010*/ 	.word	0x00000000
	.align		4
        /*0014*/ 	.word	0xfffffffd
	.align		4
        /*0018*/ 	.word	0x00000000
	.align		4
        /*001c*/ 	.word	0xfffffffc


//--------------------- .nv.constant4             --------------------------
	.section	.nv.constant4,"a",@progbits
	.align	8
	.align		8
.nv.constant4:
        /*0000*/ 	.dword	_$_str
	.align		8
        /*0008*/ 	.dword	_$_str_$_2


//--------------------- .text.triton_poi_fused__native_batch_norm_legit_no_training_hardtanh_0 --------------------------
	.section	.text.triton_poi_fused__native_batch_norm_legit_no_training_hardtanh_0,"ax",@progbits
	.align	128
        .global         triton_poi_fused__native_batch_norm_legit_no_training_hardtanh_0
        .type           triton_poi_fused__native_batch_norm_legit_no_training_hardtanh_0,@function
        .size           triton_poi_fused__native_batch_norm_legit_no_training_hardtanh_0,(.L_x_1 - triton_poi_fused__native_batch_norm_legit_no_training_hardtanh_0)
        .other          triton_poi_fused__native_batch_norm_legit_no_training_hardtanh_0,@"STO_CUDA_ENTRY STV_DEFAULT"
triton_poi_fused__native_batch_norm_legit_no_training_hardtanh_0:
.text.triton_poi_fused__native_batch_norm_legit_no_training_hardtanh_0:
[----:B------:R-:W0:Y:S01]  /*0000*/  LDC R1, c[0x0][0x28] ;  /* 0x00000a00ff017b82 */ /* 0x000e220000000800 */
[----:B------:R-:W1:Y:S07]  /*0010*/  S2R R0, SR_TID.X ;  /* 0x0000000000007919 */ /* 0x000e6e0000002100 */
[----:B------:R-:W2:Y:S01]  /*0020*/  LDC.64 R6, c[0x0][0x220] ;  /* 0x00008800ff067b82 */ /* 0x000ea20000000a00 */
[----:B------:R-:W-:Y:S01]  /*0030*/  CS2R R14, SRZ ;  /* 0x00000000000e7805 */ /* 0x000fe2000001ff00 */
[----:B------:R-:W-:Y:S01]  /*0040*/  ULDC.64 UR4, c[0x0][0x208] ;  /* 0x0000820000047ab9 */ /* 0x000fe20000000a00 */
[----:B------:R-:W3:Y:S05]  /*0050*/  S2R R3, SR_CTAID.X ;  /* 0x0000000000037919 */ /* 0x000eea0000002500 */
[----:B------:R-:W4:Y:S08]  /*0060*/  LDC.64 R4, c[0x0][0x218] ;  /* 0x00008600ff047b82 */ /* 0x000f300000000a00 */
[----:B------:R-:W5:Y:S08]  /*0070*/  LDC.64 R8, c[0x0][0x228] ;  /* 0x00008a00ff087b82 */ /* 0x000f700000000a00 */
[----:B------:R-:W4:Y:S01]  /*0080*/  LDC.64 R10, c[0x0][0x230] ;  /* 0x00008c00ff0a7b82 */ /* 0x000f220000000a00 */
[----:B-1----:R-:W-:-:S02]  /*0090*/  LOP3.LUT R0, R0, 0x7f, RZ, 0xc0, !PT ;  /* 0x0000007f00007812 */ /* 0x002fc400078ec0ff */
[----:B---3--:R-:W-:-:S03]  /*00a0*/  SHF.R.S32.HI R2, RZ, 0x18, R3 ;  /* 0x00000018ff027819 */ /* 0x008fc60000011403 */
[----:B------:R-:W-:Y:S01]  /*00b0*/  IMAD R0, R3, 0x80, R0 ;  /* 0x0000008003007824 */ /* 0x000fe200078e0200 */
[----:B------:R-:W-:-:S04]  /*00c0*/  SGXT R3, R2, 0x1 ;  /* 0x000000010203781a */ /* 0x000fc80000000200 */
[----:B------:R-:W-:Y:S02]  /*00d0*/  ISETP.GE.AND P0, PT, R0, 0x400, PT ;  /* 0x000004000000780c */ /* 0x000fe40003f06270 */
[----:B------:R-:W-:-:S04]  /*00e0*/  LEA.HI R3, R3, R0, RZ, 0x4 ;  /* 0x0000000003037211 */ /* 0x000fc800078f20ff */
[----:B------:R-:W-:-:S04]  /*00f0*/  SHF.R.S32.HI R3, RZ, 0x4, R3 ;  /* 0x00000004ff037819 */ /* 0x000fc80000011403 */
[----:B------:R-:W-:-:S04]  /*0100*/  LEA.HI R2, R3, R3, RZ, 0x4 ;  /* 0x0000000303027211 */ /* 0x000fc800078f20ff */
[----:B------:R-:W-:-:S05]  /*0110*/  LOP3.LUT R2, R2, 0xfffffff0, RZ, 0xc0, !PT ;  /* 0xfffffff002027812 */ /* 0x000fca00078ec0ff */
[----:B------:R-:W-:Y:S02]  /*0120*/  IMAD.IADD R13, R3, 0x1, -R2 ;  /* 0x00000001030d7824 */ /* 0x000fe400078e0a02 */
[----:B------:R-:W1:Y:S02]  /*0130*/  LDC.64 R2, c[0x0][0x210] ;  /* 0x00008400ff027b82 */ /* 0x000e640000000a00 */
[----:B--2---:R-:W-:-:S05]  /*0140*/  IMAD.WIDE R6, R13, 0x4, R6 ;  /* 0x000000040d067825 */ /* 0x004fca00078e0206 */
[----:B------:R5:W2:Y:S01]  /*0150*/  @!P0 LDG.E.EL R14, desc[UR4][R6.64] ;  /* 0x00000004060e8981 */ /* 0x000aa2000c2e1900 */
[----:B------:R-:W-:Y:S02]  /*0160*/  IMAD.MOV.U32 R12, RZ, RZ, RZ ;  /* 0x000000ffff0c7224 */ /* 0x000fe400078e00ff */
[----:B----4-:R-:W-:-:S05]  /*0170*/  IMAD.WIDE R4, R13, 0x4, R4 ;  /* 0x000000040d047825 */ /* 0x010fca00078e0204 */
[----:B------:R-:W3:Y:S01]  /*0180*/  @!P0 LDG.E.EL R15, desc[UR4][R4.64] ;  /* 0x00000004040f8981 */ /* 0x000ee2000c2e1900 */
[----:B-----5:R-:W-:-:S04]  /*0190*/  IMAD.WIDE R6, R13, 0x4, R8 ;  /* 0x000000040d067825 */ /* 0x020fc800078e0208 */
[----:B-1----:R-:W-:-:S04]  /*01a0*/  IMAD.WIDE R2, R0, 0x4, R2 ;  /* 0x0000000400027825 */ /* 0x002fc800078e0202 */
[----:B0-----:R-:W-:Y:S01]  /*01b0*/  IMAD.WIDE R8, R13, 0x4, R10 ;  /* 0x000000040d087825 */ /* 0x001fe200078e020a */
[----:B------:R0:W3:Y:S01]  /*01c0*/  @!P0 LDG.E R12, desc[UR4][R2.64] ;  /* 0x00000004020c8981 */ /* 0x0000e2000c1e1900 */
[----:B------:R-:W-:-:S06]  /*01d0*/  CS2R R10, SRZ ;  /* 0x00000000000a7805 */ /* 0x000fcc000001ff00 */
[----:B------:R-:W4:Y:S04]  /*01e0*/  @!P0 LDG.E.EL R10, desc[UR4][R6.64] ;  /* 0x00000004060a8981 */ /* 0x000f28000c2e1900 */
[----:B------:R-:W4:Y:S01]  /*01f0*/  @!P0 LDG.E.EL R11, desc[UR4][R8.64] ;  /* 0x00000004080b8981 */ /* 0x000f22000c2e1900 */
[----:B0-----:R-:W-:Y:S02]  /*0200*/  IMAD.MOV.U32 R2, RZ, RZ, 0x3e800000 ;  /* 0x3e800000ff027424 */ /* 0x001fe400078e00ff */
[----:B--2---:R-:W-:-:S04]  /*0210*/  FADD R14, R14, 9.9999997473787516356e-06 ;  /* 0x3727c5ac0e0e7421 */ /* 0x004fc80000000000 */
[----:B------:R-:W0:Y:S02]  /*0220*/  MUFU.SQRT R13, R14 ;  /* 0x0000000e000d7308 */ /* 0x000e240000002000 */
[C---:B0-----:R-:W-:Y:S02]  /*0230*/  FSETP.GT.AND P1, PT, R13.reuse, 8.50705917302346158658e+37, PT ;  /* 0x7e8000000d00780b */ /* 0x041fe40003f24000 */
[----:B------:R-:W-:-:S11]  /*0240*/  FSETP.GEU.AND P2, PT, R13, 1.175494350822287508e-38, PT ;  /* 0x008000000d00780b */ /* 0x000fd60003f4e000 */
[----:B------:R-:W-:-:S04]  /*0250*/  @P1 FMUL R13, R13, 0.25 ;  /* 0x3e8000000d0d1820 */ /* 0x000fc80000400000 */
[----:B------:R-:W-:-:S06]  /*0260*/  @!P2 FMUL R13, R13, 16777216 ;  /* 0x4b8000000d0da820 */ /* 0x000fcc0000400000 */
[----:B------:R-:W0:Y:S01]  /*0270*/  MUFU.RCP R13, R13 ;  /* 0x0000000d000d7308 */ /* 0x000e220000001000 */
[----:B------:R-:W-:Y:S01]  /*0280*/  FSEL R2, R2, 1, P1 ;  /* 0x3f80000002027808 */ /* 0x000fe20000800000 */
[----:B---3--:R-:W-:-:S04]  /*0290*/  FADD R12, -R15, R12 ;  /* 0x0000000c0f0c7221 */ /* 0x008fc80000000100 */
[----:B------:R-:W-:-:S04]  /*02a0*/  @!P2 FMUL R2, R2, 16777216 ;  /* 0x4b8000000202a820 */ /* 0x000fc80000400000 */
[----:B0-----:R-:W-:-:S04]  /*02b0*/  FMUL R3, R13, R2 ;  /* 0x000000020d037220 */ /* 0x001fc80000400000 */
[----:B------:R-:W-:Y:S02]  /*02c0*/  FMUL R12, R12, R3 ;  /* 0x000000030c0c7220 */ /* 0x000fe40000400000 */
[----:B------:R-:W0:Y:S02]  /*02d0*/  LDC.64 R2, c[0x0][0x238] ;  /* 0x00008e00ff027b82 */ /* 0x000e240000000a00 */
[----:B----4-:R-:W-:-:S05]  /*02e0*/  FFMA R10, R12, R10, R11 ;  /* 0x0000000a0c0a7223 */ /* 0x010fca000000000b */
[----:B------:R-:W-:-:S04]  /*02f0*/  FSETP.GTU.AND P1, PT, R10, RZ, PT ;  /* 0x000000ff0a00720b */ /* 0x000fc80003f2c000 */
[----:B------:R-:W-:-:S04]  /*0300*/  FSEL R5, R10, RZ, P1 ;  /* 0x000000ff0a057208 */ /* 0x000fc80000800000 */
[C---:B------:R-:W-:Y:S02]  /*0310*/  FSETP.GEU.AND P2, PT, R5.reuse, 6, PT ;  /* 0x40c000000500780b */ /* 0x040fe40003f4e000 */
[----:B------:R-:W-:Y:S01]  /*0320*/  FSETP.NAN.AND P1, PT, R5, R5, PT ;  /* 0x000000050500720b */ /* 0x000fe20003f28000 */
[----:B0-----:R-:W-:-:S10]  /*0330*/  IMAD.WIDE R2, R0, 0x4, R2 ;  /* 0x0000000400027825 */ /* 0x001fd400078e0202 */
[----:B------:R-:W-:Y:S01]  /*0340*/  @P2 SEL R5, R5, 0x40c00000, P1 ;  /* 0x40c0000005052807 */ /* 0x000fe20000800000 */
[----:B------:R-:W-:Y:S06]  /*0350*/  @P0 EXIT ;  /* 0x000000000000094d */ /* 0x000fec0003800000 */
[----:B------:R-:W-:Y:S01]  /*0360*/  STG.E desc[UR4][R2.64], R5 ;  /* 0x0000000502007986 */ /* 0x000fe2000c101904 */
[----:B------:R-:W-:Y:S05]  /*0370*/  EXIT ;  /* 0x000000000000794d */ /* 0x000fea0003800000 */
.L_x_0:
[----:B------:R-:W-:-:S00]  /*0380*/  BRA `(.L_x_0) ;  /* 0xfffffffc00fc7947 */ /* 0x000fc0000383ffff */
[----:B------:R-:W-:-:S00]  /*0390*/  NOP ;  /* 0x0000000000007918 */ /* 0x000fc00000000000 */
        /* <DEDUP_REMOVED lines=14> */
.L_x_1:


//--------------------- .nv.global.init           --------------------------
	.section	.nv.global.init,"aw",@progbits
.nv.global.init:
	.type		_$_str,@object
	.size		_$_str,(_$_str_$_2 - _$_str)
_$_str:
        /*0000*/ 	.byte	0x5f, 0x5f, 0x43, 0x55, 0x44, 0x41, 0x5f, 0x46, 0x54, 0x5a, 0x00
	.type		_$_str_$_2,@object
	.size		_$_str_$_2,(.L_1 - _$_str_$_2)
_$_str_$_2:
        /*000b*/ 	.byte	0x5f, 0x5f, 0x43, 0x55, 0x44, 0x41, 0x5f, 0x50, 0x52, 0x45, 0x43, 0x5f, 0x53, 0x51, 0x52, 0x54
        /*001b*/ 	.byte	0x00
.L_1:


//--------------------- .nv.constant0.triton_poi_fused__native_batch_norm_legit_no_training_hardtanh_0 --------------------------
	.section	.nv.constant0.triton_poi_fused__native_batch_norm_legit_no_training_hardtanh_0,"a",@progbits
	.sectionflags	@""
	.align	4
.nv.constant0.triton_poi_fused__native_batch_norm_legit_no_training_hardtanh_0:
	.zero		580
